	.headerflags	@"EF_CUDA_TEXMODE_UNIFIED EF_CUDA_64BIT_ADDRESS EF_CUDA_ACCELERATORS EF_CUDA_SM90 EF_CUDA_VIRTUAL_SM(EF_CUDA_SM90)"
	.elftype	@"ET_EXEC"


//--------------------- .nv.info                  --------------------------
	.section	.nv.info,"",@"SHT_CUDA_INFO"
	.align	4


	//----- nvinfo : EIATTR_REGCOUNT
	.align		4
        /*0000*/ 	.byte	0x04, 0x2f
        /*0002*/ 	.short	(.L_3 - .L_2)
	.align		4
.L_2:
        /*0004*/ 	.word	index@(triton_poi_fused__native_batch_norm_legit_no_training_avg_pool2d_relu_10)
        /*0008*/ 	.word	0x00000020


	//----- nvinfo : EIATTR_MIN_STACK_SIZE
	.align		4
.L_3:
        /*000c*/ 	.byte	0x04, 0x12
        /*000e*/ 	.short	(.L_5 - .L_4)
	.align		4
.L_4:
        /*0010*/ 	.word	index@(triton_poi_fused__native_batch_norm_legit_no_training_avg_pool2d_relu_10)
        /*0014*/ 	.word	0x00000000


	//----- nvinfo : EIATTR_FRAME_SIZE
	.align		4
.L_5:
        /*0018*/ 	.byte	0x04, 0x11
        /*001a*/ 	.short	(.L_7 - .L_6)
	.align		4
.L_6:
        /*001c*/ 	.word	index@(triton_poi_fused__native_batch_norm_legit_no_training_avg_pool2d_relu_10)
        /*0020*/ 	.word	0x00000000


	//----- nvinfo : EIATTR_MIN_STACK_SIZE
	.align		4
.L_7:
        /*0024*/ 	.byte	0x04, 0x12
        /*0026*/ 	.short	(.L_9 - .L_8)
	.align		4
.L_8:
        /*0028*/ 	.word	index@(triton_poi_fused__native_batch_norm_legit_no_training_avg_pool2d_relu_10)
        /*002c*/ 	.word	0x00000000
.L_9:


//--------------------- .nv.info.triton_poi_fused__native_batch_norm_legit_no_training_avg_pool2d_relu_10 --------------------------
	.section	.nv.info.triton_poi_fused__native_batch_norm_legit_no_training_avg_pool2d_relu_10,"",@"SHT_CUDA_INFO"
	.sectionflags	@""
	.align	4


	//----- nvinfo : EIATTR_CUDA_API_VERSION
	.align		4
        /*0000*/ 	.byte	0x04, 0x37
        /*0002*/ 	.short	(.L_11 - .L_10)
.L_10:
        /*0004*/ 	.word	0x0000007c


	//----- nvinfo : EIATTR_KPARAM_INFO
	.align		4
.L_11:
        /*0008*/ 	.byte	0x04, 0x17
        /*000a*/ 	.short	(.L_13 - .L_12)
.L_12:
        /*000c*/ 	.word	0x00000000
        /*0010*/ 	.short	0x0007
        /*0012*/ 	.short	0x0038
        /*0014*/ 	.byte	0x00, 0xf0, 0x11, 0x00


	//----- nvinfo : EIATTR_KPARAM_INFO
	.align		4
.L_13:
        /*0018*/ 	.byte	0x04, 0x17
        /*001a*/ 	.short	(.L_15 - .L_14)
.L_14:
        /*001c*/ 	.word	0x00000000
        /*0020*/ 	.short	0x0006
        /*0022*/ 	.short	0x0030
        /*0024*/ 	.byte	0x00, 0xf4, 0x21, 0x00


	//----- nvinfo : EIATTR_KPARAM_INFO
	.align		4
.L_15:
        /*0028*/ 	.byte	0x04, 0x17
        /*002a*/ 	.short	(.L_17 - .L_16)
.L_16:
        /*002c*/ 	.word	0x00000000
        /*0030*/ 	.short	0x0005
        /*0032*/ 	.short	0x0028
        /*0034*/ 	.byte	0x00, 0xf4, 0x21, 0x00


	//----- nvinfo : EIATTR_KPARAM_INFO
	.align		4
.L_17:
        /*0038*/ 	.byte	0x04, 0x17
        /*003a*/ 	.short	(.L_19 - .L_18)
.L_18:
        /*003c*/ 	.word	0x00000000
        /*0040*/ 	.short	0x0004
        /*0042*/ 	.short	0x0020
        /*0044*/ 	.byte	0x00, 0xf4, 0x21, 0x00


	//----- nvinfo : EIATTR_KPARAM_INFO
	.align		4
.L_19:
        /*0048*/ 	.byte	0x04, 0x17
        /*004a*/ 	.short	(.L_21 - .L_20)
.L_20:
        /*004c*/ 	.word	0x00000000
        /*0050*/ 	.short	0x0003
        /*0052*/ 	.short	0x0018
        /*0054*/ 	.byte	0x00, 0xf4, 0x21, 0x00


	//----- nvinfo : EIATTR_KPARAM_INFO
	.align		4
.L_21:
        /*0058*/ 	.byte	0x04, 0x17
        /*005a*/ 	.short	(.L_23 - .L_22)
.L_22:
        /*005c*/ 	.word	0x00000000
        /*0060*/ 	.short	0x0002
        /*0062*/ 	.short	0x0010
        /*0064*/ 	.byte	0x00, 0xf4, 0x21, 0x00


	//----- nvinfo : EIATTR_KPARAM_INFO
	.align		4
.L_23:
        /*0068*/ 	.byte	0x04, 0x17
        /*006a*/ 	.short	(.L_25 - .L_24)
.L_24:
        /*006c*/ 	.word	0x00000000
        /*0070*/ 	.short	0x0001
        /*0072*/ 	.short	0x0008
        /*0074*/ 	.byte	0x00, 0xf4, 0x21, 0x00


	//----- nvinfo : EIATTR_KPARAM_INFO
	.align		4
.L_25:
        /*0078*/ 	.byte	0x04, 0x17
        /*007a*/ 	.short	(.L_27 - .L_26)
.L_26:
        /*007c*/ 	.word	0x00000000
        /*0080*/ 	.short	0x0000
        /*0082*/ 	.short	0x0000
        /*0084*/ 	.byte	0x00, 0xf4, 0x21, 0x00


	//----- nvinfo : EIATTR_SPARSE_MMA_MASK
	.align		4
.L_27:
        /*0088*/ 	.byte	0x03, 0x50
        /*008a*/ 	.short	0x0000


	//----- nvinfo : EIATTR_MAXREG_COUNT
	.align		4
        /*008c*/ 	.byte	0x03, 0x1b
        /*008e*/ 	.short	0x00ff


	//----- nvinfo : EIATTR_EXIT_INSTR_OFFSETS
	.align		4
        /*0090*/ 	.byte	0x04, 0x1c
        /*0092*/ 	.short	(.L_29 - .L_28)


	//   ....[0]....
.L_28:
        /*0094*/ 	.word	0x000005d0


	//----- nvinfo : EIATTR_REQNTID
	.align		4
.L_29:
        /*0098*/ 	.byte	0x04, 0x10
        /*009a*/ 	.short	(.L_31 - .L_30)
.L_30:
        /*009c*/ 	.word	0x00000080
        /*00a0*/ 	.word	0x00000001
        /*00a4*/ 	.word	0x00000001


	//----- nvinfo : EIATTR_CBANK_PARAM_SIZE
	.align		4
.L_31:
        /*00a8*/ 	.byte	0x03, 0x19
        /*00aa*/ 	.short	0x003c


	//----- nvinfo : EIATTR_PARAM_CBANK
	.align		4
        /*00ac*/ 	.byte	0x04, 0x0a
        /*00ae*/ 	.short	(.L_33 - .L_32)
	.align		4
.L_32:
        /*00b0*/ 	.word	index@(.nv.constant0.triton_poi_fused__native_batch_norm_legit_no_training_avg_pool2d_relu_10)
        /*00b4*/ 	.short	0x0210
        /*00b6*/ 	.short	0x003c


	//----- nvinfo : EIATTR_SW_WAR
	.align		4
.L_33:
        /*00b8*/ 	.byte	0x04, 0x36
        /*00ba*/ 	.short	(.L_35 - .L_34)
.L_34:
        /*00bc*/ 	.word	0x00000008
.L_35:


//--------------------- .nv.callgraph             --------------------------
	.section	.nv.callgraph,"",@"SHT_CUDA_CALLGRAPH"
	.align	4
	.sectionentsize	8
	.align		4
        /*0000*/ 	.word	0x00000000
	.align		4
        /*0004*/ 	.word	0xffffffff
	.align		4
        /*0008*/ 	.word	0x00000000
	.align		4
        /*000c*/ 	.word	0xfffffffe
	.align		4
        /*0010*/ 	.word	0x00000000
	.align		4
        /*0014*/ 	.word	0xfffffffd
	.align		4
        /*0018*/ 	.word	0x00000000
	.align		4
        /*001c*/ 	.word	0xfffffffc


//--------------------- .nv.constant4             --------------------------
	.section	.nv.constant4,"a",@progbits
	.align	8
	.align		8
.nv.constant4:
        /*0000*/ 	.dword	_$_str
	.align		8
        /*0008*/ 	.dword	_$_str_$_2


//--------------------- .text.triton_poi_fused__native_batch_norm_legit_no_training_avg_pool2d_relu_10 --------------------------
	.section	.text.triton_poi_fused__native_batch_norm_legit_no_training_avg_pool2d_relu_10,"ax",@progbits
	.align	128
        .global         triton_poi_fused__native_batch_norm_legit_no_training_avg_pool2d_relu_10
        .type           triton_poi_fused__native_batch_norm_legit_no_training_avg_pool2d_relu_10,@function
        .size           triton_poi_fused__native_batch_norm_legit_no_training_avg_pool2d_relu_10,(.L_x_1 - triton_poi_fused__native_batch_norm_legit_no_training_avg_pool2d_relu_10)
        .other          triton_poi_fused__native_batch_norm_legit_no_training_avg_pool2d_relu_10,@"STO_CUDA_ENTRY STV_DEFAULT"
triton_poi_fused__native_batch_norm_legit_no_training_avg_pool2d_relu_10:
.text.triton_poi_fused__native_batch_norm_legit_no_training_avg_pool2d_relu_10:
[----:B------:R-:W-:Y:S01]  /*0000*/  LDC R1, c[0x0][0x28] ;  /* 0x00000a00ff017b82 */ /* 0x000fe20000000800 */
[----:B------:R-:W1:Y:S07]  /*0010*/  S2R R0, SR_TID.X ;  /* 0x0000000000007919 */ /* 0x000e6e0000002100 */
[----:B------:R-:W2:Y:S01]  /*0020*/  LDC.64 R16, c[0x0][0x220] ;  /* 0x00008800ff107b82 */ /* 0x000ea20000000a00 */
[----:B------:R-:W-:Y:S01]  /*0030*/  ULDC.64 UR4, c[0x0][0x208] ;  /* 0x0000820000047ab9 */ /* 0x000fe20000000a00 */
[----:B------:R-:W3:Y:S06]  /*0040*/  S2R R3, SR_CTAID.X ;  /* 0x0000000000037919 */ /* 0x000eec0000002500 */
[----:B------:R-:W4:Y:S08]  /*0050*/  LDC.64 R14, c[0x0][0x210] ;  /* 0x00008400ff0e7b82 */ /* 0x000f300000000a00 */
[----:B------:R-:W5:Y:S01]  /*0060*/  LDC.64 R10, c[0x0][0x218] ;  /* 0x00008600ff0a7b82 */ /* 0x000f620000000a00 */
[----:B-1----:R-:W-:-:S02]  /*0070*/  SHF.L.U32 R0, R0, 0x1, RZ ;  /* 0x0000000100007819 */ /* 0x002fc400000006ff */
[----:B---3--:R-:W-:Y:S02]  /*0080*/  SHF.R.S32.HI R5, RZ, 0x17, R3 ;  /* 0x00000017ff057819 */ /* 0x008fe40000011403 */
[----:B------:R-:W-:Y:S02]  /*0090*/  LOP3.LUT R0, R0, 0xfe, RZ, 0xc0, !PT ;  /* 0x000000fe00007812 */ /* 0x000fe400078ec0ff */
[----:B------:R-:W-:Y:S02]  /*00a0*/  SGXT R5, R5, 0x1 ;  /* 0x000000010505781a */ /* 0x000fe40000000200 */
[----:B------:R-:W-:-:S04]  /*00b0*/  LEA R18, R3, R0, 0x8 ;  /* 0x0000000003127211 */ /* 0x000fc800078e40ff */
[----:B------:R-:W-:-:S04]  /*00c0*/  LEA.HI R0, R5, R18, RZ, 0x6 ;  /* 0x0000001205007211 */ /* 0x000fc800078f30ff */
[----:B------:R-:W-:-:S04]  /*00d0*/  SHF.R.S32.HI R0, RZ, 0x6, R0 ;  /* 0x00000006ff007819 */ /* 0x000fc80000011400 */
[----:B------:R-:W-:-:S04]  /*00e0*/  LEA.HI R2, R0, R0, RZ, 0x7 ;  /* 0x0000000000027211 */ /* 0x000fc800078f38ff */
[----:B------:R-:W-:-:S04]  /*00f0*/  LOP3.LUT R21, R2, 0xffffff80, RZ, 0xc0, !PT ;  /* 0xffffff8002157812 */ /* 0x000fc800078ec0ff */
[----:B------:R-:W-:-:S05]  /*0100*/  IADD3 R21, R0, -R21, RZ ;  /* 0x8000001500157210 */ /* 0x000fca0007ffe0ff */
[----:B--2---:R-:W-:-:S06]  /*0110*/  IMAD.WIDE R16, R21, 0x4, R16 ;  /* 0x0000000415107825 */ /* 0x004fcc00078e0210 */
[----:B------:R-:W2:Y:S01]  /*0120*/  LDG.E.EL R16, desc[UR4][R16.64] ;  /* 0x0000000410107981 */ /* 0x000ea2000c2e1900 */
[----:B------:R-:W-:Y:S02]  /*0130*/  SHF.R.S32.HI R3, RZ, 0x1f, R18 ;  /* 0x0000001fff037819 */ /* 0x000fe40000011412 */
[----:B------:R-:W-:Y:S02]  /*0140*/  IADD3 R0, R18, 0x1, RZ ;  /* 0x0000000112007810 */ /* 0x000fe40007ffe0ff */
[----:B------:R-:W-:Y:S02]  /*0150*/  LEA.HI R3, R3, R18, RZ, 0x3 ;  /* 0x0000001203037211 */ /* 0x000fe400078f18ff */
[----:B------:R-:W-:Y:S02]  /*0160*/  LEA.HI R2, R5, R0, RZ, 0x3 ;  /* 0x0000000005027211 */ /* 0x000fe400078f18ff */
[C---:B------:R-:W-:Y:S02]  /*0170*/  LOP3.LUT R5, R3.reuse, 0x7ffffff8, RZ, 0xc0, !PT ;  /* 0x7ffffff803057812 */ /* 0x040fe400078ec0ff */
[----:B------:R-:W-:-:S02]  /*0180*/  SHF.L.U32 R4, R3, 0x2, RZ ;  /* 0x0000000203047819 */ /* 0x000fc400000006ff */
[----:B------:R-:W-:Y:S02]  /*0190*/  LOP3.LUT R3, R2, 0x7ffffff8, RZ, 0xc0, !PT ;  /* 0x7ffffff802037812 */ /* 0x000fe400078ec0ff */
[----:B------:R-:W-:Y:S02]  /*01a0*/  IADD3 R5, R18, -R5, RZ ;  /* 0x8000000512057210 */ /* 0x000fe40007ffe0ff */
[----:B------:R-:W-:Y:S01]  /*01b0*/  LOP3.LUT R4, R4, 0xffffffe0, RZ, 0xc0, !PT ;  /* 0xffffffe004047812 */ /* 0x000fe200078ec0ff */
[----:B------:R-:W-:-:S03]  /*01c0*/  IMAD.IADD R3, R0, 0x1, -R3 ;  /* 0x0000000100037824 */ /* 0x000fc600078e0a03 */
[-C--:B------:R-:W-:Y:S02]  /*01d0*/  LEA R7, R5, R4.reuse, 0x1 ;  /* 0x0000000405077211 */ /* 0x080fe400078e08ff */
[----:B------:R-:W-:Y:S02]  /*01e0*/  LEA R9, R3, R4, 0x1 ;  /* 0x0000000403097211 */ /* 0x000fe400078e08ff */
[----:B------:R-:W1:Y:S01]  /*01f0*/  LDC.64 R4, c[0x0][0x230] ;  /* 0x00008c00ff047b82 */ /* 0x000e620000000a00 */
[----:B------:R-:W-:Y:S01]  /*0200*/  IADD3 R13, R7, 0x10, RZ ;  /* 0x00000010070d7810 */ /* 0x000fe20007ffe0ff */
[----:B----4-:R-:W-:Y:S01]  /*0210*/  IMAD.WIDE R24, R7, 0x4, R14 ;  /* 0x0000000407187825 */ /* 0x010fe200078e020e */
[----:B------:R-:W-:-:S05]  /*0220*/  IADD3 R29, R7, 0x11, RZ ;  /* 0x00000011071d7810 */ /* 0x000fca0007ffe0ff */
[----:B------:R-:W3:Y:S01]  /*0230*/  LDC.64 R2, c[0x0][0x228] ;  /* 0x00008a00ff027b82 */ /* 0x000ee20000000a00 */
[C---:B------:R-:W-:Y:S01]  /*0240*/  VIADD R27, R9.reuse, 0x10 ;  /* 0x00000010091b7836 */ /* 0x040fe20000000000 */
[----:B------:R-:W-:Y:S01]  /*0250*/  IADD3 R26, R9, 0x11, RZ ;  /* 0x00000011091a7810 */ /* 0x000fe20007ffe0ff */
[--C-:B------:R-:W-:Y:S01]  /*0260*/  IMAD.WIDE R22, R9, 0x4, R14.reuse ;  /* 0x0000000409167825 */ /* 0x100fe200078e020e */
[----:B------:R-:W4:Y:S03]  /*0270*/  LDG.E.EL R20, desc[UR4][R24.64] ;  /* 0x0000000418147981 */ /* 0x000f26000c2e1900 */
[--C-:B------:R-:W-:Y:S01]  /*0280*/  IMAD.WIDE R6, R13, 0x4, R14.reuse ;  /* 0x000000040d067825 */ /* 0x100fe200078e020e */
[----:B------:R-:W4:Y:S03]  /*0290*/  LDG.E.EL R19, desc[UR4][R24.64+0x4] ;  /* 0x0000040418137981 */ /* 0x000f26000c2e1900 */
[----:B------:R-:W-:Y:S01]  /*02a0*/  IMAD.WIDE R8, R27, 0x4, R14 ;  /* 0x000000041b087825 */ /* 0x000fe200078e020e */
[----:B------:R-:W4:Y:S03]  /*02b0*/  LDG.E.EL R0, desc[UR4][R22.64] ;  /* 0x0000000416007981 */ /* 0x000f26000c2e1900 */
[----:B-----5:R-:W-:Y:S01]  /*02c0*/  IMAD.WIDE R10, R21, 0x4, R10 ;  /* 0x00000004150a7825 */ /* 0x020fe200078e020a */
[----:B------:R1:W5:Y:S03]  /*02d0*/  LDG.E.EL R17, desc[UR4][R22.64+0x4] ;  /* 0x0000040416117981 */ /* 0x000366000c2e1900 */
[--C-:B------:R-:W-:Y:S01]  /*02e0*/  IMAD.WIDE R12, R29, 0x4, R14.reuse ;  /* 0x000000041d0c7825 */ /* 0x100fe200078e020e */
[----:B------:R-:W5:Y:S03]  /*02f0*/  LDG.E.EL R6, desc[UR4][R6.64] ;  /* 0x0000000406067981 */ /* 0x000f66000c2e1900 */
[----:B------:R-:W-:Y:S01]  /*0300*/  IMAD.WIDE R14, R26, 0x4, R14 ;  /* 0x000000041a0e7825 */ /* 0x000fe200078e020e */
[----:B------:R1:W5:Y:S04]  /*0310*/  LDG.E.EL R8, desc[UR4][R8.64] ;  /* 0x0000000408087981 */ /* 0x000368000c2e1900 */
[----:B------:R-:W5:Y:S04]  /*0320*/  LDG.E.EL R10, desc[UR4][R10.64] ;  /* 0x000000040a0a7981 */ /* 0x000f68000c2e1900 */
[----:B------:R-:W5:Y:S04]  /*0330*/  LDG.E.EL R12, desc[UR4][R12.64] ;  /* 0x000000040c0c7981 */ /* 0x000f68000c2e1900 */
[----:B------:R-:W5:Y:S01]  /*0340*/  LDG.E.EL R14, desc[UR4][R14.64] ;  /* 0x000000040e0e7981 */ /* 0x000f62000c2e1900 */
[----:B-1----:R-:W-:-:S04]  /*0350*/  IMAD.WIDE R22, R21, 0x4, R4 ;  /* 0x0000000415167825 */ /* 0x002fc800078e0204 */
[----:B---3--:R-:W-:Y:S01]  /*0360*/  IMAD.WIDE R2, R21, 0x4, R2 ;  /* 0x0000000415027825 */ /* 0x008fe200078e0202 */
[----:B------:R-:W-:Y:S01]  /*0370*/  HFMA2.MMA R9, -RZ, RZ, 1.625, 0 ;  /* 0x3e800000ff097435 */ /* 0x000fe200000001ff */
[----:B------:R-:W3:Y:S01]  /*0380*/  LDG.E.EL R22, desc[UR4][R22.64] ;  /* 0x0000000416167981 */ /* 0x000ee2000c2e1900 */
[----:B------:R-:W1:Y:S03]  /*0390*/  LDC.64 R4, c[0x0][0x238] ;  /* 0x00008e00ff047b82 */ /* 0x000e660000000a00 */
[----:B------:R1:W3:Y:S05]  /*03a0*/  LDG.E.EL R21, desc[UR4][R2.64] ;  /* 0x0000000402157981 */ /* 0x0002ea000c2e1900 */
[----:B-1----:R-:W1:Y:S01]  /*03b0*/  LDC.64 R2, c[0x0][0x240] ;  /* 0x00009000ff027b82 */ /* 0x002e620000000a00 */
[----:B------:R-:W-:-:S04]  /*03c0*/  IMAD.WIDE R4, R18, 0x4, R4 ;  /* 0x0000000412047825 */ /* 0x000fc800078e0204 */
[----:B-1----:R-:W-:-:S04]  /*03d0*/  IMAD.WIDE R2, R18, 0x4, R2 ;  /* 0x0000000412027825 */ /* 0x002fc800078e0202 */
[----:B--2---:R-:W-:-:S04]  /*03e0*/  FADD R16, R16, 9.9999997473787516356e-06 ;  /* 0x3727c5ac10107421 */ /* 0x004fc80000000000 */
[----:B0-----:R-:W0:Y:S02]  /*03f0*/  MUFU.SQRT R24, R16 ;  /* 0x0000001000187308 */ /* 0x001e240000002000 */
[C---:B0-----:R-:W-:Y:S02]  /*0400*/  FSETP.GT.AND P0, PT, R24.reuse, 8.50705917302346158658e+37, PT ;  /* 0x7e8000001800780b */ /* 0x041fe40003f04000 */
[----:B------:R-:W-:-:S11]  /*0410*/  FSETP.GEU.AND P1, PT, R24, 1.175494350822287508e-38, PT ;  /* 0x008000001800780b */ /* 0x000fd60003f2e000 */
[----:B------:R-:W-:-:S04]  /*0420*/  @P0 FMUL R24, R24, 0.25 ;  /* 0x3e80000018180820 */ /* 0x000fc80000400000 */
[----:B------:R-:W-:-:S06]  /*0430*/  @!P1 FMUL R24, R24, 16777216 ;  /* 0x4b80000018189820 */ /* 0x000fcc0000400000 */
[----:B------:R-:W0:Y:S01]  /*0440*/  MUFU.RCP R24, R24 ;  /* 0x0000001800187308 */ /* 0x000e220000001000 */
[----:B----4-:R-:W-:Y:S01]  /*0450*/  FADD R19, R20, R19 ;  /* 0x0000001314137221 */ /* 0x010fe20000000000 */
[----:B------:R-:W-:Y:S01]  /*0460*/  FSEL R9, R9, 1, P0 ;  /* 0x3f80000009097808 */ /* 0x000fe20000000000 */
[----:B-----5:R-:W-:Y:S02]  /*0470*/  FADD R17, R0, R17 ;  /* 0x0000001100117221 */ /* 0x020fe40000000000 */
[----:B------:R-:W-:Y:S02]  /*0480*/  FADD R19, R6, R19 ;  /* 0x0000001306137221 */ /* 0x000fe40000000000 */
[----:B------:R-:W-:Y:S01]  /*0490*/  FADD R17, R8, R17 ;  /* 0x0000001108117221 */ /* 0x000fe20000000000 */
[----:B------:R-:W-:Y:S01]  /*04a0*/  @!P1 FMUL R9, R9, 16777216 ;  /* 0x4b80000009099820 */ /* 0x000fe20000400000 */
[----:B------:R-:W-:Y:S01]  /*04b0*/  LOP3.LUT R7, R10, 0x80000000, RZ, 0x3c, !PT ;  /* 0x800000000a077812 */ /* 0x000fe200078e3cff */
[----:B------:R-:W-:Y:S01]  /*04c0*/  FADD R12, R12, R19 ;  /* 0x000000130c0c7221 */ /* 0x000fe20000000000 */
[----:B------:R-:W-:-:S03]  /*04d0*/  FADD R14, R14, R17 ;  /* 0x000000110e0e7221 */ /* 0x000fc60000000000 */
[--C-:B------:R-:W-:Y:S01]  /*04e0*/  FFMA R0, R12, 0.25, R7.reuse ;  /* 0x3e8000000c007823 */ /* 0x100fe20000000007 */
[----:B0-----:R-:W-:Y:S01]  /*04f0*/  FMUL R24, R24, R9 ;  /* 0x0000000918187220 */ /* 0x001fe20000400000 */
[----:B------:R-:W-:-:S03]  /*0500*/  FFMA R7, R14, 0.25, R7 ;  /* 0x3e8000000e077823 */ /* 0x000fc60000000007 */
[-C--:B------:R-:W-:Y:S01]  /*0510*/  FMUL R0, R0, R24.reuse ;  /* 0x0000001800007220 */ /* 0x080fe20000400000 */
[----:B------:R-:W-:-:S03]  /*0520*/  FMUL R7, R7, R24 ;  /* 0x0000001807077220 */ /* 0x000fc60000400000 */
[C-C-:B---3--:R-:W-:Y:S01]  /*0530*/  FFMA R0, R21.reuse, R0, R22.reuse ;  /* 0x0000000015007223 */ /* 0x148fe20000000016 */
[----:B------:R-:W-:Y:S01]  /*0540*/  FFMA R7, R21, R7, R22 ;  /* 0x0000000715077223 */ /* 0x000fe20000000016 */
[----:B------:R-:W-:-:S03]  /*0550*/  FMUL R12, R12, 0.25 ;  /* 0x3e8000000c0c7820 */ /* 0x000fc60000400000 */
[----:B------:R-:W-:Y:S02]  /*0560*/  FSETP.GEU.AND P0, PT, R0, RZ, PT ;  /* 0x000000ff0000720b */ /* 0x000fe40003f0e000 */
[C---:B------:R-:W-:Y:S01]  /*0570*/  FSETP.GEU.AND P1, PT, R7.reuse, RZ, PT ;  /* 0x000000ff0700720b */ /* 0x040fe20003f2e000 */
[----:B------:R-:W-:Y:S01]  /*0580*/  FMUL R13, R14, 0.25 ;  /* 0x3e8000000e0d7820 */ /* 0x000fe20000400000 */
[----:B------:R-:W-:Y:S02]  /*0590*/  FSEL R6, R0, RZ, P0 ;  /* 0x000000ff00067208 */ /* 0x000fe40000000000 */
[----:B------:R-:W-:Y:S02]  /*05a0*/  FSEL R7, R7, RZ, P1 ;  /* 0x000000ff07077208 */ /* 0x000fe40000800000 */
[----:B------:R-:W-:Y:S04]  /*05b0*/  STG.E.64 desc[UR4][R4.64], R12 ;  /* 0x0000000c04007986 */ /* 0x000fe8000c101b04 */
[----:B------:R-:W-:Y:S01]  /*05c0*/  STG.E.64 desc[UR4][R2.64], R6 ;  /* 0x0000000602007986 */ /* 0x000fe2000c101b04 */
[----:B------:R-:W-:Y:S05]  /*05d0*/  EXIT ;  /* 0x000000000000794d */ /* 0x000fea0003800000 */
.L_x_0:
[----:B------:R-:W-:-:S00]  /*05e0*/  BRA `(.L_x_0) ;  /* 0xfffffffc00fc7947 */ /* 0x000fc0000383ffff */
[----:B------:R-:W-:-:S00]  /*05f0*/  NOP ;  /* 0x0000000000007918 */ /* 0x000fc00000000000 */
        /* <DEDUP_REMOVED lines=8> */
.L_x_1:


//--------------------- .nv.global.init           --------------------------
	.section	.nv.global.init,"aw",@progbits
.nv.global.init:
	.type		_$_str,@object
	.size		_$_str,(_$_str_$_2 - _$_str)
_$_str:
        /*0000*/ 	.byte	0x5f, 0x5f, 0x43, 0x55, 0x44, 0x41, 0x5f, 0x46, 0x54, 0x5a, 0x00
	.type		_$_str_$_2,@object
	.size		_$_str_$_2,(.L_1 - _$_str_$_2)
_$_str_$_2:
        /*000b*/ 	.byte	0x5f, 0x5f, 0x43, 0x55, 0x44, 0x41, 0x5f, 0x50, 0x52, 0x45, 0x43, 0x5f, 0x53, 0x51, 0x52, 0x54
        /*001b*/ 	.byte	0x00
.L_1:


//--------------------- .nv.constant0.triton_poi_fused__native_batch_norm_legit_no_training_avg_pool2d_relu_10 --------------------------
	.section	.nv.constant0.triton_poi_fused__native_batch_norm_legit_no_training_avg_pool2d_relu_10,"a",@progbits
	.sectionflags	@""
	.align	4
.nv.constant0.triton_poi_fused__native_batch_norm_legit_no_training_avg_pool2d_relu_10:
	.zero		588
